//
// Generated by NVIDIA NVVM Compiler
//
// Compiler Build ID: CL-36424714
// Cuda compilation tools, release 13.0, V13.0.88
// Based on NVVM 20.0.0
//

.version 9.0
.target sm_100
.address_size 64

	// .globl	_Z10float2halfPKfP6__halfi

.visible .entry _Z10float2halfPKfP6__halfi(
	.param .u64 .ptr .align 1 _Z10float2halfPKfP6__halfi_param_0,
	.param .u64 .ptr .align 1 _Z10float2halfPKfP6__halfi_param_1,
	.param .u32 _Z10float2halfPKfP6__halfi_param_2
)
{
	.reg .pred 	%p<7>;
	.reg .b16 	%rs<6>;
	.reg .b32 	%r<31>;
	.reg .b32 	%f<6>;
	.reg .b64 	%rd<21>;

	ld.param.u64 	%rd3, [_Z10float2halfPKfP6__halfi_param_0];
	ld.param.u64 	%rd4, [_Z10float2halfPKfP6__halfi_param_1];
	ld.param.u32 	%r12, [_Z10float2halfPKfP6__halfi_param_2];
	cvta.to.global.u64 	%rd1, %rd4;
	cvta.to.global.u64 	%rd2, %rd3;
	mov.u32 	%r13, %tid.x;
	mov.u32 	%r14, %ntid.x;
	mov.u32 	%r15, %ctaid.x;
	mad.lo.s32 	%r29, %r14, %r15, %r13;
	mov.u32 	%r16, %nctaid.x;
	mul.lo.s32 	%r2, %r16, %r14;
	setp.ge.s32 	%p1, %r29, %r12;
	@%p1 bra 	$L__BB0_7;
	add.s32 	%r17, %r29, %r2;
	max.s32 	%r18, %r12, %r17;
	setp.lt.s32 	%p2, %r17, %r12;
	selp.u32 	%r19, 1, 0, %p2;
	add.s32 	%r20, %r17, %r19;
	sub.s32 	%r21, %r18, %r20;
	div.u32 	%r22, %r21, %r2;
	add.s32 	%r3, %r22, %r19;
	and.b32  	%r23, %r3, 3;
	setp.eq.s32 	%p3, %r23, 3;
	@%p3 bra 	$L__BB0_4;
	add.s32 	%r24, %r3, 1;
	and.b32  	%r25, %r24, 3;
	neg.s32 	%r27, %r25;
$L__BB0_3:
	.pragma "nounroll";
	mul.wide.s32 	%rd5, %r29, 2;
	add.s64 	%rd6, %rd1, %rd5;
	mul.wide.s32 	%rd7, %r29, 4;
	add.s64 	%rd8, %rd2, %rd7;
	ld.global.f32 	%f1, [%rd8];
	// begin inline asm
	{  cvt.rn.f16.f32 %rs1, %f1;}

	// end inline asm
	st.global.u16 	[%rd6], %rs1;
	add.s32 	%r29, %r29, %r2;
	add.s32 	%r27, %r27, 1;
	setp.ne.s32 	%p4, %r27, 0;
	@%p4 bra 	$L__BB0_3;
$L__BB0_4:
	setp.lt.u32 	%p5, %r3, 3;
	@%p5 bra 	$L__BB0_7;
	mul.wide.s32 	%rd13, %r2, 4;
	mul.wide.s32 	%rd15, %r2, 2;
	shl.b32 	%r26, %r2, 2;
$L__BB0_6:
	mul.wide.s32 	%rd9, %r29, 4;
	add.s64 	%rd10, %rd2, %rd9;
	ld.global.f32 	%f2, [%rd10];
	// begin inline asm
	{  cvt.rn.f16.f32 %rs2, %f2;}

	// end inline asm
	mul.wide.s32 	%rd11, %r29, 2;
	add.s64 	%rd12, %rd1, %rd11;
	st.global.u16 	[%rd12], %rs2;
	add.s64 	%rd14, %rd10, %rd13;
	ld.global.f32 	%f3, [%rd14];
	// begin inline asm
	{  cvt.rn.f16.f32 %rs3, %f3;}

	// end inline asm
	add.s64 	%rd16, %rd12, %rd15;
	st.global.u16 	[%rd16], %rs3;
	add.s64 	%rd17, %rd14, %rd13;
	ld.global.f32 	%f4, [%rd17];
	// begin inline asm
	{  cvt.rn.f16.f32 %rs4, %f4;}

	// end inline asm
	add.s64 	%rd18, %rd16, %rd15;
	st.global.u16 	[%rd18], %rs4;
	add.s64 	%rd19, %rd17, %rd13;
	ld.global.f32 	%f5, [%rd19];
	// begin inline asm
	{  cvt.rn.f16.f32 %rs5, %f5;}

	// end inline asm
	add.s64 	%rd20, %rd18, %rd15;
	st.global.u16 	[%rd20], %rs5;
	add.s32 	%r29, %r26, %r29;
	setp.lt.s32 	%p6, %r29, %r12;
	@%p6 bra 	$L__BB0_6;
$L__BB0_7:
	ret;

}
	// .globl	_Z26FusedBiasAddCUDAKernelHalfI33MaskScaleAndElementwiseAddFunctorI6__halfEEvT_iiPKS1_S5_PS1_
.visible .entry _Z26FusedBiasAddCUDAKernelHalfI33MaskScaleAndElementwiseAddFunctorI6__halfEEvT_iiPKS1_S5_PS1_(
	.param .align 8 .b8 _Z26FusedBiasAddCUDAKernelHalfI33MaskScaleAndElementwiseAddFunctorI6__halfEEvT_iiPKS1_S5_PS1__param_0[24],
	.param .u32 _Z26FusedBiasAddCUDAKernelHalfI33MaskScaleAndElementwiseAddFunctorI6__halfEEvT_iiPKS1_S5_PS1__param_1,
	.param .u32 _Z26FusedBiasAddCUDAKernelHalfI33MaskScaleAndElementwiseAddFunctorI6__halfEEvT_iiPKS1_S5_PS1__param_2,
	.param .u64 .ptr .align 1 _Z26FusedBiasAddCUDAKernelHalfI33MaskScaleAndElementwiseAddFunctorI6__halfEEvT_iiPKS1_S5_PS1__param_3,
	.param .u64 .ptr .align 1 _Z26FusedBiasAddCUDAKernelHalfI33MaskScaleAndElementwiseAddFunctorI6__halfEEvT_iiPKS1_S5_PS1__param_4,
	.param .u64 .ptr .align 1 _Z26FusedBiasAddCUDAKernelHalfI33MaskScaleAndElementwiseAddFunctorI6__halfEEvT_iiPKS1_S5_PS1__param_5
)
{
	.reg .pred 	%p<4>;
	.reg .b16 	%rs<12>;
	.reg .b32 	%r<13>;
	.reg .b32 	%f<4>;
	.reg .b64 	%rd<19>;

	ld.param.u64 	%rd1, [_Z26FusedBiasAddCUDAKernelHalfI33MaskScaleAndElementwiseAddFunctorI6__halfEEvT_iiPKS1_S5_PS1__param_0];
	ld.param.u64 	%rd2, [_Z26FusedBiasAddCUDAKernelHalfI33MaskScaleAndElementwiseAddFunctorI6__halfEEvT_iiPKS1_S5_PS1__param_0+8];
	ld.param.f32 	%f1, [_Z26FusedBiasAddCUDAKernelHalfI33MaskScaleAndElementwiseAddFunctorI6__halfEEvT_iiPKS1_S5_PS1__param_0+16];
	ld.param.u32 	%r6, [_Z26FusedBiasAddCUDAKernelHalfI33MaskScaleAndElementwiseAddFunctorI6__halfEEvT_iiPKS1_S5_PS1__param_1];
	ld.param.u32 	%r7, [_Z26FusedBiasAddCUDAKernelHalfI33MaskScaleAndElementwiseAddFunctorI6__halfEEvT_iiPKS1_S5_PS1__param_2];
	ld.param.u64 	%rd8, [_Z26FusedBiasAddCUDAKernelHalfI33MaskScaleAndElementwiseAddFunctorI6__halfEEvT_iiPKS1_S5_PS1__param_3];
	ld.param.u64 	%rd9, [_Z26FusedBiasAddCUDAKernelHalfI33MaskScaleAndElementwiseAddFunctorI6__halfEEvT_iiPKS1_S5_PS1__param_4];
	ld.param.u64 	%rd10, [_Z26FusedBiasAddCUDAKernelHalfI33MaskScaleAndElementwiseAddFunctorI6__halfEEvT_iiPKS1_S5_PS1__param_5];
	mov.u32 	%r8, %ctaid.x;
	mov.u32 	%r1, %ntid.x;
	mov.u32 	%r9, %tid.x;
	mad.lo.s32 	%r12, %r8, %r1, %r9;
	setp.ge.s32 	%p1, %r12, %r6;
	@%p1 bra 	$L__BB1_3;
	mov.u32 	%r10, %nctaid.x;
	mul.lo.s32 	%r3, %r1, %r10;
	cvta.to.global.u64 	%rd3, %rd2;
	cvta.to.global.u64 	%rd4, %rd1;
	cvta.to.global.u64 	%rd5, %rd8;
	cvta.to.global.u64 	%rd6, %rd9;
	cvta.to.global.u64 	%rd7, %rd10;
$L__BB1_2:
	cvt.s64.s32 	%rd11, %r12;
	mul.wide.s32 	%rd12, %r12, 2;
	add.s64 	%rd13, %rd5, %rd12;
	rem.s32 	%r11, %r12, %r7;
	mul.wide.s32 	%rd14, %r11, 2;
	add.s64 	%rd15, %rd6, %rd14;
	ld.global.u16 	%rs2, [%rd13];
	ld.global.u16 	%rs3, [%rd15];
	// begin inline asm
	{add.f16 %rs1,%rs2,%rs3;
}
	// end inline asm
	add.s64 	%rd16, %rd4, %rd11;
	ld.global.u8 	%rs11, [%rd16];
	setp.ne.s16 	%p2, %rs11, 0;
	selp.f32 	%f3, 0f3F800000, 0f00000000, %p2;
	mul.f32 	%f2, %f1, %f3;
	// begin inline asm
	{  cvt.rn.f16.f32 %rs4, %f2;}

	// end inline asm
	// begin inline asm
	{mul.f16 %rs5,%rs1,%rs4;
}
	// end inline asm
	add.s64 	%rd17, %rd3, %rd12;
	ld.global.u16 	%rs10, [%rd17];
	// begin inline asm
	{add.f16 %rs8,%rs5,%rs10;
}
	// end inline asm
	add.s64 	%rd18, %rd7, %rd12;
	st.global.u16 	[%rd18], %rs8;
	add.s32 	%r12, %r12, %r3;
	setp.lt.s32 	%p3, %r12, %r6;
	@%p3 bra 	$L__BB1_2;
$L__BB1_3:
	ret;

}


// ===== COMPILED SASS (sm_100) =====

	.target	sm_100

	.elftype	@"ET_EXEC"


//--------------------- .note.nv.tkinfo           --------------------------
	.section	.note.nv.tkinfo,"",@"SHT_NOTE"
	.sectionflags	@"SHF_NOTE_NV_TKINFO"
	.tkinfo
        /*0018*/ 	.word	0x00000002
        /*0030*/ 	.string	""
        /*0030*/ 	.string	"ptxas"
        /*0030*/ 	.string	"Cuda compilation tools, release 13.0, V13.0.88"
        /*0030*/ 	.string	"Build cuda_13.0.r13.0/compiler.36424714_0"
        /*0030*/ 	.string	"-arch sm_100 -m 64 "



//--------------------- .note.nv.cuinfo           --------------------------
	.section	.note.nv.cuinfo,"",@"SHT_NOTE"
	.sectionflags	@"SHF_NOTE_NV_CUINFO"
        /*0018*/ 	.short	0x0002
        /*001a*/ 	.short	0x0064
        /*001c*/ 	.short	0x0082
	.zero		2


//--------------------- .nv.info                  --------------------------
	.section	.nv.info,"",@"SHT_CUDA_INFO"
	.align	4


	//----- nvinfo : EIATTR_REGCOUNT
	.align		4
        /*0000*/ 	.byte	0x04, 0x2f
        /*0002*/ 	.short	(.L_1 - .L_0)
	.align		4
.L_0:
        /*0004*/ 	.word	index@(_Z10float2halfPKfP6__halfi)
        /*0008*/ 	.word	0x00000014


	//----- nvinfo : EIATTR_FRAME_SIZE
	.align		4
.L_1:
        /*000c*/ 	.byte	0x04, 0x11
        /*000e*/ 	.short	(.L_3 - .L_2)
	.align		4
.L_2:
        /*0010*/ 	.word	index@(_Z10float2halfPKfP6__halfi)
        /*0014*/ 	.word	0x00000000


	//----- nvinfo : EIATTR_REGCOUNT
	.align		4
.L_3:
        /*0018*/ 	.byte	0x04, 0x2f
        /*001a*/ 	.short	(.L_5 - .L_4)
	.align		4
.L_4:
        /*001c*/ 	.word	index@(_Z26FusedBiasAddCUDAKernelHalfI33MaskScaleAndElementwiseAddFunctorI6__halfEEvT_iiPKS1_S5_PS1_)
        /*0020*/ 	.word	0x0000001a


	//----- nvinfo : EIATTR_FRAME_SIZE
	.align		4
.L_5:
        /*0024*/ 	.byte	0x04, 0x11
        /*0026*/ 	.short	(.L_7 - .L_6)
	.align		4
.L_6:
        /*0028*/ 	.word	index@(_Z26FusedBiasAddCUDAKernelHalfI33MaskScaleAndElementwiseAddFunctorI6__halfEEvT_iiPKS1_S5_PS1_)
        /*002c*/ 	.word	0x00000000


	//----- nvinfo : EIATTR_MIN_STACK_SIZE
	.align		4
.L_7:
        /*0030*/ 	.byte	0x04, 0x12
        /*0032*/ 	.short	(.L_9 - .L_8)
	.align		4
.L_8:
        /*0034*/ 	.word	index@(_Z26FusedBiasAddCUDAKernelHalfI33MaskScaleAndElementwiseAddFunctorI6__halfEEvT_iiPKS1_S5_PS1_)
        /*0038*/ 	.word	0x00000000


	//----- nvinfo : EIATTR_MIN_STACK_SIZE
	.align		4
.L_9:
        /*003c*/ 	.byte	0x04, 0x12
        /*003e*/ 	.short	(.L_11 - .L_10)
	.align		4
.L_10:
        /*0040*/ 	.word	index@(_Z10float2halfPKfP6__halfi)
        /*0044*/ 	.word	0x00000000
.L_11:


//--------------------- .nv.compat                --------------------------
	.section	.nv.compat,"",@"SHT_CUDA_COMPAT_INFO"
	.align	4
        /*0000*/ 	.byte	0x02, 0x09, 0x00, 0x00, 0x02, 0x02, 0x01, 0x00, 0x02, 0x05, 0x05, 0x00, 0x03, 0x07, 0x01, 0x01
        /*0010*/ 	.byte	0x02, 0x03, 0x00, 0x00, 0x02, 0x06, 0x01, 0x00, 0x04, 0x0b, 0x08, 0x00, 0x09, 0x00, 0x00, 0x00
        /*0020*/ 	.byte	0x00, 0x00, 0x00, 0x00


//--------------------- .nv.info._Z26FusedBiasAddCUDAKernelHalfI33MaskScaleAndElementwiseAddFunctorI6__halfEEvT_iiPKS1_S5_PS1_ --------------------------
	.section	.nv.info._Z26FusedBiasAddCUDAKernelHalfI33MaskScaleAndElementwiseAddFunctorI6__halfEEvT_iiPKS1_S5_PS1_,"",@"SHT_CUDA_INFO"
	.sectionflags	@""
	.align	4


	//----- nvinfo : EIATTR_CUDA_API_VERSION
	.align		4
        /*0000*/ 	.byte	0x04, 0x37
        /*0002*/ 	.short	(.L_13 - .L_12)
.L_12:
        /*0004*/ 	.word	0x00000082


	//----- nvinfo : EIATTR_KPARAM_INFO
	.align		4
.L_13:
        /*0008*/ 	.byte	0x04, 0x17
        /*000a*/ 	.short	(.L_15 - .L_14)
.L_14:
        /*000c*/ 	.word	0x00000000
        /*0010*/ 	.short	0x0005
        /*0012*/ 	.short	0x0030
        /*0014*/ 	.byte	0x00, 0xf5, 0x21, 0x00


	//----- nvinfo : EIATTR_KPARAM_INFO
	.align		4
.L_15:
        /*0018*/ 	.byte	0x04, 0x17
        /*001a*/ 	.short	(.L_17 - .L_16)
.L_16:
        /*001c*/ 	.word	0x00000000
        /*0020*/ 	.short	0x0004
        /*0022*/ 	.short	0x0028
        /*0024*/ 	.byte	0x00, 0xf5, 0x21, 0x00


	//----- nvinfo : EIATTR_KPARAM_INFO
	.align		4
.L_17:
        /*0028*/ 	.byte	0x04, 0x17
        /*002a*/ 	.short	(.L_19 - .L_18)
.L_18:
        /*002c*/ 	.word	0x00000000
        /*0030*/ 	.short	0x0003
        /*0032*/ 	.short	0x0020
        /*0034*/ 	.byte	0x00, 0xf5, 0x21, 0x00


	//----- nvinfo : EIATTR_KPARAM_INFO
	.align		4
.L_19:
        /*0038*/ 	.byte	0x04, 0x17
        /*003a*/ 	.short	(.L_21 - .L_20)
.L_20:
        /*003c*/ 	.word	0x00000000
        /*0040*/ 	.short	0x0002
        /*0042*/ 	.short	0x001c
        /*0044*/ 	.byte	0x00, 0xf0, 0x11, 0x00


	//----- nvinfo : EIATTR_KPARAM_INFO
	.align		4
.L_21:
        /*0048*/ 	.byte	0x04, 0x17
        /*004a*/ 	.short	(.L_23 - .L_22)
.L_22:
        /*004c*/ 	.word	0x00000000
        /*0050*/ 	.short	0x0001
        /*0052*/ 	.short	0x0018
        /*0054*/ 	.byte	0x00, 0xf0, 0x11, 0x00


	//----- nvinfo : EIATTR_KPARAM_INFO
	.align		4
.L_23:
        /*0058*/ 	.byte	0x04, 0x17
        /*005a*/ 	.short	(.L_25 - .L_24)
.L_24:
        /*005c*/ 	.word	0x00000000
        /*0060*/ 	.short	0x0000
        /*0062*/ 	.short	0x0000
        /*0064*/ 	.byte	0x00, 0xf0, 0x61, 0x00


	//----- nvinfo : EIATTR_SPARSE_MMA_MASK
	.align		4
.L_25:
        /*0068*/ 	.byte	0x03, 0x50
        /*006a*/ 	.short	0x0000


	//----- nvinfo : EIATTR_MAXREG_COUNT
	.align		4
        /*006c*/ 	.byte	0x03, 0x1b
        /*006e*/ 	.short	0x00ff


	//----- nvinfo : EIATTR_MERCURY_ISA_VERSION
	.align		4
        /*0070*/ 	.byte	0x03, 0x5f
        /*0072*/ 	.short	0x0101


	//----- nvinfo : EIATTR_VRC_CTA_INIT_COUNT
	.align		4
        /*0074*/ 	.byte	0x02, 0x4a
	.zero		1
	.zero		1


	//----- nvinfo : EIATTR_EXIT_INSTR_OFFSETS
	.align		4
        /*0078*/ 	.byte	0x04, 0x1c
        /*007a*/ 	.short	(.L_27 - .L_26)


	//   ....[0]....
.L_26:
        /*007c*/ 	.word	0x00000070


	//   ....[1]....
        /*0080*/ 	.word	0x00000400


	//----- nvinfo : EIATTR_CRS_STACK_SIZE
	.align		4
.L_27:
        /*0084*/ 	.byte	0x04, 0x1e
        /*0086*/ 	.short	(.L_29 - .L_28)
.L_28:
        /*0088*/ 	.word	0x00000000


	//----- nvinfo : EIATTR_CBANK_PARAM_SIZE
	.align		4
.L_29:
        /*008c*/ 	.byte	0x03, 0x19
        /*008e*/ 	.short	0x0038


	//----- nvinfo : EIATTR_PARAM_CBANK
	.align		4
        /*0090*/ 	.byte	0x04, 0x0a
        /*0092*/ 	.short	(.L_31 - .L_30)
	.align		4
.L_30:
        /*0094*/ 	.word	index@(.nv.constant0._Z26FusedBiasAddCUDAKernelHalfI33MaskScaleAndElementwiseAddFunctorI6__halfEEvT_iiPKS1_S5_PS1_)
        /*0098*/ 	.short	0x0380
        /*009a*/ 	.short	0x0038


	//----- nvinfo : EIATTR_SW_WAR
	.align		4
.L_31:
        /*009c*/ 	.byte	0x04, 0x36
        /*009e*/ 	.short	(.L_33 - .L_32)
.L_32:
        /*00a0*/ 	.word	0x00000008
.L_33:


//--------------------- .nv.info._Z10float2halfPKfP6__halfi --------------------------
	.section	.nv.info._Z10float2halfPKfP6__halfi,"",@"SHT_CUDA_INFO"
	.sectionflags	@""
	.align	4


	//----- nvinfo : EIATTR_CUDA_API_VERSION
	.align		4
        /*0000*/ 	.byte	0x04, 0x37
        /*0002*/ 	.short	(.L_35 - .L_34)
.L_34:
        /*0004*/ 	.word	0x00000082


	//----- nvinfo : EIATTR_KPARAM_INFO
	.align		4
.L_35:
        /*0008*/ 	.byte	0x04, 0x17
        /*000a*/ 	.short	(.L_37 - .L_36)
.L_36:
        /*000c*/ 	.word	0x00000000
        /*0010*/ 	.short	0x0002
        /*0012*/ 	.short	0x0010
        /*0014*/ 	.byte	0x00, 0xf0, 0x11, 0x00


	//----- nvinfo : EIATTR_KPARAM_INFO
	.align		4
.L_37:
        /*0018*/ 	.byte	0x04, 0x17
        /*001a*/ 	.short	(.L_39 - .L_38)
.L_38:
        /*001c*/ 	.word	0x00000000
        /*0020*/ 	.short	0x0001
        /*0022*/ 	.short	0x0008
        /*0024*/ 	.byte	0x00, 0xf5, 0x21, 0x00


	//----- nvinfo : EIATTR_KPARAM_INFO
	.align		4
.L_39:
        /*0028*/ 	.byte	0x04, 0x17
        /*002a*/ 	.short	(.L_41 - .L_40)
.L_40:
        /*002c*/ 	.word	0x00000000
        /*0030*/ 	.short	0x0000
        /*0032*/ 	.short	0x0000
        /*0034*/ 	.byte	0x00, 0xf5, 0x21, 0x00


	//----- nvinfo : EIATTR_SPARSE_MMA_MASK
	.align		4
.L_41:
        /*0038*/ 	.byte	0x03, 0x50
        /*003a*/ 	.short	0x0000


	//----- nvinfo : EIATTR_MAXREG_COUNT
	.align		4
        /*003c*/ 	.byte	0x03, 0x1b
        /*003e*/ 	.short	0x00ff


	//----- nvinfo : EIATTR_MERCURY_ISA_VERSION
	.align		4
        /*0040*/ 	.byte	0x03, 0x5f
        /*0042*/ 	.short	0x0101


	//----- nvinfo : EIATTR_VRC_CTA_INIT_COUNT
	.align		4
        /*0044*/ 	.byte	0x02, 0x4a
	.zero		1
	.zero		1


	//----- nvinfo : EIATTR_EXIT_INSTR_OFFSETS
	.align		4
        /*0048*/ 	.byte	0x04, 0x1c
        /*004a*/ 	.short	(.L_43 - .L_42)


	//   ....[0]....
.L_42:
        /*004c*/ 	.word	0x00000090


	//   ....[1]....
        /*0050*/ 	.word	0x00000390


	//   ....[2]....
        /*0054*/ 	.word	0x00000540


	//----- nvinfo : EIATTR_CRS_STACK_SIZE
	.align		4
.L_43:
        /*0058*/ 	.byte	0x04, 0x1e
        /*005a*/ 	.short	(.L_45 - .L_44)
.L_44:
        /*005c*/ 	.word	0x00000000


	//----- nvinfo : EIATTR_CBANK_PARAM_SIZE
	.align		4
.L_45:
        /*0060*/ 	.byte	0x03, 0x19
        /*0062*/ 	.short	0x0014


	//----- nvinfo : EIATTR_PARAM_CBANK
	.align		4
        /*0064*/ 	.byte	0x04, 0x0a
        /*0066*/ 	.short	(.L_47 - .L_46)
	.align		4
.L_46:
        /*0068*/ 	.word	index@(.nv.constant0._Z10float2halfPKfP6__halfi)
        /*006c*/ 	.short	0x0380
        /*006e*/ 	.short	0x0014


	//----- nvinfo : EIATTR_SW_WAR
	.align		4
.L_47:
        /*0070*/ 	.byte	0x04, 0x36
        /*0072*/ 	.short	(.L_49 - .L_48)
.L_48:
        /*0074*/ 	.word	0x00000008
.L_49:


//--------------------- .nv.callgraph             --------------------------
	.section	.nv.callgraph,"",@"SHT_CUDA_CALLGRAPH"
	.align	4
	.sectionentsize	8
	.align		4
        /*0000*/ 	.word	0x00000000
	.align		4
        /*0004*/ 	.word	0xffffffff
	.align		4
        /*0008*/ 	.word	0x00000000
	.align		4
        /*000c*/ 	.word	0xfffffffe
	.align		4
        /*0010*/ 	.word	0x00000000
	.align		4
        /*0014*/ 	.word	0xfffffffd
	.align		4
        /*0018*/ 	.word	0x00000000
	.align		4
        /*001c*/ 	.word	0xfffffffc


//--------------------- .text._Z26FusedBiasAddCUDAKernelHalfI33MaskScaleAndElementwiseAddFunctorI6__halfEEvT_iiPKS1_S5_PS1_ --------------------------
	.section	.text._Z26FusedBiasAddCUDAKernelHalfI33MaskScaleAndElementwiseAddFunctorI6__halfEEvT_iiPKS1_S5_PS1_,"ax",@progbits
	.align	128
        .global         _Z26FusedBiasAddCUDAKernelHalfI33MaskScaleAndElementwiseAddFunctorI6__halfEEvT_iiPKS1_S5_PS1_
        .type           _Z26FusedBiasAddCUDAKernelHalfI33MaskScaleAndElementwiseAddFunctorI6__halfEEvT_iiPKS1_S5_PS1_,@function
        .size           _Z26FusedBiasAddCUDAKernelHalfI33MaskScaleAndElementwiseAddFunctorI6__halfEEvT_iiPKS1_S5_PS1_,(.L_x_7 - _Z26FusedBiasAddCUDAKernelHalfI33MaskScaleAndElementwiseAddFunctorI6__halfEEvT_iiPKS1_S5_PS1_)
        .other          _Z26FusedBiasAddCUDAKernelHalfI33MaskScaleAndElementwiseAddFunctorI6__halfEEvT_iiPKS1_S5_PS1_,@"STO_CUDA_ENTRY STV_DEFAULT"
_Z26FusedBiasAddCUDAKernelHalfI33MaskScaleAndElementwiseAddFunctorI6__halfEEvT_iiPKS1_S5_PS1_:
.text._Z26FusedBiasAddCUDAKernelHalfI33MaskScaleAndElementwiseAddFunctorI6__halfEEvT_iiPKS1_S5_PS1_:
[----:B------:R-:W-:Y:S01]  /*0000*/  LDC R1, c[0x0][0x37c] ;  /* 0x0000df00ff017b82 */ /* 0x000fe20000000800 */
[----:B------:R-:W0:Y:S07]  /*0010*/  S2R R15, SR_TID.X ;  /* 0x00000000000f7919 */ /* 0x000e2e0000002100 */
[----:B------:R-:W0:Y:S01]  /*0020*/  S2UR UR4, SR_CTAID.X ;  /* 0x00000000000479c3 */ /* 0x000e220000002500 */
[----:B------:R-:W1:Y:S07]  /*0030*/  LDCU UR5, c[0x0][0x398] ;  /* 0x00007300ff0577ac */ /* 0x000e6e0008000800 */
[----:B------:R-:W0:Y:S02]  /*0040*/  LDC R14, c[0x0][0x360] ;  /* 0x0000d800ff0e7b82 */ /* 0x000e240000000800 */
[----:B0-----:R-:W-:-:S05]  /*0050*/  IMAD R15, R14, UR4, R15 ;  /* 0x000000040e0f7c24 */ /* 0x001fca000f8e020f */
[----:B-1----:R-:W-:-:S13]  /*0060*/  ISETP.GE.AND P0, PT, R15, UR5, PT ;  /* 0x000000050f007c0c */ /* 0x002fda000bf06270 */
[----:B------:R-:W-:Y:S05]  /*0070*/  @P0 EXIT ;  /* 0x000000000000094d */ /* 0x000fea0003800000 */
[----:B------:R-:W0:Y:S01]  /*0080*/  LDC R16, c[0x0][0x39c] ;  /* 0x0000e700ff107b82 */ /* 0x000e220000000800 */
[----:B------:R-:W1:Y:S01]  /*0090*/  LDCU UR4, c[0x0][0x370] ;  /* 0x00006e00ff0477ac */ /* 0x000e620008000800 */
[----:B------:R-:W2:Y:S06]  /*00a0*/  LDCU.64 UR6, c[0x0][0x358] ;  /* 0x00006b00ff0677ac */ /* 0x000eac0008000a00 */
[----:B------:R-:W3:Y:S01]  /*00b0*/  LDC R10, c[0x0][0x39c] ;  /* 0x0000e700ff0a7b82 */ /* 0x000ee20000000800 */
[----:B------:R-:W4:Y:S01]  /*00c0*/  LDCU UR10, c[0x0][0x398] ;  /* 0x00007300ff0a77ac */ /* 0x000f220008000800 */
[----:B------:R-:W0:Y:S06]  /*00d0*/  LDCU UR5, c[0x0][0x390] ;  /* 0x00007200ff0577ac */ /* 0x000e2c0008000800 */
[----:B------:R-:W1:Y:S01]  /*00e0*/  LDC.64 R2, c[0x0][0x3a0] ;  /* 0x0000e800ff027b82 */ /* 0x000e620000000a00 */
[----:B------:R-:W0:Y:S02]  /*00f0*/  LDCU.64 UR8, c[0x0][0x380] ;  /* 0x00007000ff0877ac */ /* 0x000e240008000a00 */
[----:B0-----:R-:W-:-:S05]  /*0100*/  IABS R0, R16 ;  /* 0x0000001000007213 */ /* 0x001fca0000000000 */
[----:B------:R-:W0:Y:S01]  /*0110*/  LDC.64 R4, c[0x0][0x3a8] ;  /* 0x0000ea00ff047b82 */ /* 0x000e220000000a00 */
[----:B------:R-:W-:Y:S01]  /*0120*/  ISETP.NE.AND P0, PT, R16, RZ, PT ;  /* 0x000000ff1000720c */ /* 0x000fe20003f05270 */
[----:B------:R-:W5:Y:S06]  /*0130*/  I2F.RP R11, R0 ;  /* 0x00000000000b7306 */ /* 0x000f6c0000209400 */
[----:B------:R-:W0:Y:S08]  /*0140*/  LDC.64 R6, c[0x0][0x388] ;  /* 0x0000e200ff067b82 */ /* 0x000e300000000a00 */
[----:B------:R-:W0:Y:S01]  /*0150*/  LDC.64 R8, c[0x0][0x3b0] ;  /* 0x0000ec00ff087b82 */ /* 0x000e220000000a00 */
[----:B-----5:R-:W5:Y:S02]  /*0160*/  MUFU.RCP R11, R11 ;  /* 0x0000000b000b7308 */ /* 0x020f640000001000 */
[----:B-----5:R-:W-:-:S06]  /*0170*/  VIADD R12, R11, 0xffffffe ;  /* 0x0ffffffe0b0c7836 */ /* 0x020fcc0000000000 */
[----:B------:R5:W2:Y:S02]  /*0180*/  F2I.FTZ.U32.TRUNC.NTZ R13, R12 ;  /* 0x0000000c000d7305 */ /* 0x000aa4000021f000 */
[----:B-----5:R-:W-:Y:S02]  /*0190*/  HFMA2 R12, -RZ, RZ, 0, 0 ;  /* 0x00000000ff0c7431 */ /* 0x020fe400000001ff */
[----:B--2---:R-:W-:-:S04]  /*01a0*/  IMAD.MOV R11, RZ, RZ, -R13 ;  /* 0x000000ffff0b7224 */ /* 0x004fc800078e0a0d */
[----:B------:R-:W-:-:S04]  /*01b0*/  IMAD R11, R11, R0, RZ ;  /* 0x000000000b0b7224 */ /* 0x000fc800078e02ff */
[----:B------:R-:W-:Y:S01]  /*01c0*/  IMAD.HI.U32 R11, R13, R11, R12 ;  /* 0x0000000b0d0b7227 */ /* 0x000fe200078e000c */
[----:B------:R-:W-:-:S03]  /*01d0*/  LOP3.LUT R12, RZ, R16, RZ, 0x33, !PT ;  /* 0x00000010ff0c7212 */ /* 0x000fc600078e33ff */
[----:B01-34-:R-:W-:-:S07]  /*01e0*/  IMAD R13, R14, UR4, RZ ;  /* 0x000000040e0d7c24 */ /* 0x01bfce000f8e02ff */
.L_x_0:
[----:B------:R-:W-:Y:S02]  /*01f0*/  IABS R16, R15 ;  /* 0x0000000f00107213 */ /* 0x000fe40000000000 */
[----:B------:R-:W-:Y:S02]  /*0200*/  IABS R18, R10 ;  /* 0x0000000a00127213 */ /* 0x000fe40000000000 */
[----:B------:R-:W-:Y:S01]  /*0210*/  ISETP.GE.AND P2, PT, R15, RZ, PT ;  /* 0x000000ff0f00720c */ /* 0x000fe20003f46270 */
[----:B0-----:R-:W-:Y:S01]  /*0220*/  IMAD.HI.U32 R14, R11, R16, RZ ;  /* 0x000000100b0e7227 */ /* 0x001fe200078e00ff */
[----:B------:R-:W-:-:S03]  /*0230*/  IADD3 R20, P3, PT, R15, UR8, RZ ;  /* 0x000000080f147c10 */ /* 0x000fc6000ff7e0ff */
[----:B------:R-:W-:Y:S01]  /*0240*/  IMAD.MOV R17, RZ, RZ, -R14 ;  /* 0x000000ffff117224 */ /* 0x000fe200078e0a0e */
[----:B------:R-:W-:-:S03]  /*0250*/  SHF.R.S32.HI R14, RZ, 0x1f, R15 ;  /* 0x0000001fff0e7819 */ /* 0x000fc6000001140f */
[----:B------:R-:W-:Y:S01]  /*0260*/  IMAD R17, R18, R17, R16 ;  /* 0x0000001112117224 */ /* 0x000fe200078e0210 */
[----:B------:R-:W-:-:S04]  /*0270*/  IADD3.X R21, PT, PT, R14, UR9, RZ, P3, !PT ;  /* 0x000000090e157c10 */ /* 0x000fc80009ffe4ff */
[----:B------:R-:W-:Y:S01]  /*0280*/  ISETP.GT.U32.AND P1, PT, R0, R17, PT ;  /* 0x000000110000720c */ /* 0x000fe20003f24070 */
[----:B------:R-:W2:-:S12]  /*0290*/  LDG.E.U8 R20, desc[UR6][R20.64] ;  /* 0x0000000614147981 */ /* 0x000e98000c1e1100 */
[----:B------:R-:W-:-:S05]  /*02a0*/  @!P1 IMAD.IADD R17, R17, 0x1, -R18 ;  /* 0x0000000111119824 */ /* 0x000fca00078e0a12 */
[----:B------:R-:W-:-:S13]  /*02b0*/  ISETP.GT.U32.AND P1, PT, R0, R17, PT ;  /* 0x000000110000720c */ /* 0x000fda0003f24070 */
[----:B------:R-:W-:-:S05]  /*02c0*/  @!P1 IADD3 R17, PT, PT, R17, -R18, RZ ;  /* 0x8000001211119210 */ /* 0x000fca0007ffe0ff */
[----:B------:R-:W-:-:S05]  /*02d0*/  @!P2 IMAD.MOV R17, RZ, RZ, -R17 ;  /* 0x000000ffff11a224 */ /* 0x000fca00078e0a11 */
[----:B------:R-:W-:Y:S01]  /*02e0*/  SEL R17, R12, R17, !P0 ;  /* 0x000000110c117207 */ /* 0x000fe20004000000 */
[----:B------:R-:W-:-:S04]  /*02f0*/  IMAD.WIDE R22, R15, 0x2, R2 ;  /* 0x000000020f167825 */ /* 0x000fc800078e0202 */
[----:B------:R-:W-:Y:S02]  /*0300*/  IMAD.WIDE R16, R17, 0x2, R4 ;  /* 0x0000000211107825 */ /* 0x000fe400078e0204 */
[----:B------:R-:W3:Y:S02]  /*0310*/  LDG.E.U16 R22, desc[UR6][R22.64] ;  /* 0x0000000616167981 */ /* 0x000ee4000c1e1500 */
[----:B------:R-:W-:Y:S02]  /*0320*/  IMAD.WIDE R18, R15, 0x2, R6 ;  /* 0x000000020f127825 */ /* 0x000fe400078e0206 */
[----:B------:R-:W3:Y:S04]  /*0330*/  LDG.E.U16 R17, desc[UR6][R16.64] ;  /* 0x0000000610117981 */ /* 0x000ee8000c1e1500 */
[----:B------:R-:W4:Y:S01]  /*0340*/  LDG.E.U16 R18, desc[UR6][R18.64] ;  /* 0x0000000612127981 */ /* 0x000f22000c1e1500 */
[----:B--2---:R-:W-:-:S04]  /*0350*/  ISETP.NE.AND P1, PT, R20, RZ, PT ;  /* 0x000000ff1400720c */ /* 0x004fc80003f25270 */
[----:B------:R-:W-:-:S05]  /*0360*/  FSEL R14, RZ, 1, !P1 ;  /* 0x3f800000ff0e7808 */ /* 0x000fca0004800000 */
[----:B------:R-:W-:-:S05]  /*0370*/  FMUL R14, R14, UR5 ;  /* 0x000000050e0e7c20 */ /* 0x000fca0008400000 */
[----:B------:R-:W-:Y:S01]  /*0380*/  F2FP.F16.F32.PACK_AB R14, RZ, R14 ;  /* 0x0000000eff0e723e */ /* 0x000fe200000000ff */
[----:B------:R-:W-:Y:S01]  /*0390*/  IMAD.WIDE R20, R15, 0x2, R8 ;  /* 0x000000020f147825 */ /* 0x000fe200078e0208 */
[----:B------:R-:W-:-:S04]  /*03a0*/  IADD3 R15, PT, PT, R13, R15, RZ ;  /* 0x0000000f0d0f7210 */ /* 0x000fc80007ffe0ff */
[----:B------:R-:W-:Y:S01]  /*03b0*/  ISETP.GE.AND P1, PT, R15, UR10, PT ;  /* 0x0000000a0f007c0c */ /* 0x000fe2000bf26270 */
[----:B---3--:R-:W-:-:S04]  /*03c0*/  HADD2 R17, R22.H0_H0, R17.H0_H0 ;  /* 0x2000001116117230 */ /* 0x008fc80000000800 */
[----:B----4-:R-:W-:-:S05]  /*03d0*/  HFMA2 R14, R17.H0_H0, R14.H0_H0, R18.H0_H0 ;  /* 0x2000000e110e7231 */ /* 0x010fca0000040812 */
[----:B------:R0:W-:Y:S03]  /*03e0*/  STG.E.U16 desc[UR6][R20.64], R14 ;  /* 0x0000000e14007986 */ /* 0x0001e6000c101506 */
[----:B------:R-:W-:Y:S05]  /*03f0*/  @!P1 BRA `(.L_x_0) ;  /* 0xfffffffc007c9947 */ /* 0x000fea000383ffff */
[----:B------:R-:W-:Y:S05]  /*0400*/  EXIT ;  /* 0x000000000000794d */ /* 0x000fea0003800000 */
.L_x_1:
[----:B------:R-:W-:-:S00]  /*0410*/  BRA `(.L_x_1) ;  /* 0xfffffffc00fc7947 */ /* 0x000fc0000383ffff */
[----:B------:R-:W-:-:S00]  /*0420*/  NOP ;  /* 0x0000000000007918 */ /* 0x000fc00000000000 */
        /* <DEDUP_REMOVED lines=13> */
.L_x_7:


//--------------------- .text._Z10float2halfPKfP6__halfi --------------------------
	.section	.text._Z10float2halfPKfP6__halfi,"ax",@progbits
	.align	128
        .global         _Z10float2halfPKfP6__halfi
        .type           _Z10float2halfPKfP6__halfi,@function
        .size           _Z10float2halfPKfP6__halfi,(.L_x_8 - _Z10float2halfPKfP6__halfi)
        .other          _Z10float2halfPKfP6__halfi,@"STO_CUDA_ENTRY STV_DEFAULT"
_Z10float2halfPKfP6__halfi:
.text._Z10float2halfPKfP6__halfi:
[----:B------:R-:W-:Y:S01]  /*0000*/  LDC R1, c[0x0][0x37c] ;  /* 0x0000df00ff017b82 */ /* 0x000fe20000000800 */
[----:B------:R-:W0:Y:S01]  /*0010*/  S2R R7, SR_TID.X ;  /* 0x0000000000077919 */ /* 0x000e220000002100 */
[----:B------:R-:W0:Y:S06]  /*0020*/  LDCU UR4, c[0x0][0x360] ;  /* 0x00006c00ff0477ac */ /* 0x000e2c0008000800 */
[----:B------:R-:W1:Y:S01]  /*0030*/  LDC R2, c[0x0][0x370] ;  /* 0x0000dc00ff027b82 */ /* 0x000e620000000800 */
[----:B------:R-:W0:Y:S01]  /*0040*/  S2R R0, SR_CTAID.X ;  /* 0x0000000000007919 */ /* 0x000e220000002500 */
[----:B------:R-:W2:Y:S01]  /*0050*/  LDCU UR6, c[0x0][0x390] ;  /* 0x00007200ff0677ac */ /* 0x000ea20008000800 */
[----:B0-----:R-:W-:-:S02]  /*0060*/  IMAD R7, R0, UR4, R7 ;  /* 0x0000000400077c24 */ /* 0x001fc4000f8e0207 */
[----:B-1----:R-:W-:-:S03]  /*0070*/  IMAD R0, R2, UR4, RZ ;  /* 0x0000000402007c24 */ /* 0x002fc6000f8e02ff */
[----:B--2---:R-:W-:-:S13]  /*0080*/  ISETP.GE.AND P0, PT, R7, UR6, PT ;  /* 0x0000000607007c0c */ /* 0x004fda000bf06270 */
[----:B------:R-:W-:Y:S05]  /*0090*/  @P0 EXIT ;  /* 0x000000000000094d */ /* 0x000fea0003800000 */
[----:B------:R-:W0:Y:S01]  /*00a0*/  I2F.U32.RP R8, R0 ;  /* 0x0000000000087306 */ /* 0x000e220000209000 */
[C---:B------:R-:W-:Y:S01]  /*00b0*/  IADD3 R4, PT, PT, R0.reuse, R7, RZ ;  /* 0x0000000700047210 */ /* 0x040fe20007ffe0ff */
[----:B------:R-:W-:Y:S01]  /*00c0*/  IMAD.MOV R9, RZ, RZ, -R0 ;  /* 0x000000ffff097224 */ /* 0x000fe200078e0a00 */
[----:B------:R-:W-:Y:S01]  /*00d0*/  ISETP.NE.U32.AND P2, PT, R0, RZ, PT ;  /* 0x000000ff0000720c */ /* 0x000fe20003f45070 */
[----:B------:R-:W1:Y:S01]  /*00e0*/  LDCU.64 UR4, c[0x0][0x358] ;  /* 0x00006b00ff0477ac */ /* 0x000e620008000a00 */
[C---:B------:R-:W-:Y:S01]  /*00f0*/  ISETP.GE.AND P0, PT, R4.reuse, UR6, PT ;  /* 0x0000000604007c0c */ /* 0x040fe2000bf06270 */
[----:B------:R-:W-:Y:S01]  /*0100*/  BSSY.RECONVERGENT B0, `(.L_x_2) ;  /* 0x0000028000007945 */ /* 0x000fe20003800200 */
[----:B------:R-:W-:Y:S02]  /*0110*/  VIMNMX R5, PT, PT, R4, UR6, !PT ;  /* 0x0000000604057c48 */ /* 0x000fe4000ffe0100 */
[----:B------:R-:W-:-:S04]  /*0120*/  SEL R6, RZ, 0x1, P0 ;  /* 0x00000001ff067807 */ /* 0x000fc80000000000 */
[----:B------:R-:W-:Y:S01]  /*0130*/  IADD3 R5, PT, PT, R5, -R4, -R6 ;  /* 0x8000000405057210 */ /* 0x000fe20007ffe806 */
[----:B0-----:R-:W0:Y:S02]  /*0140*/  MUFU.RCP R8, R8 ;  /* 0x0000000800087308 */ /* 0x001e240000001000 */
[----:B0-----:R-:W-:-:S06]  /*0150*/  VIADD R2, R8, 0xffffffe ;  /* 0x0ffffffe08027836 */ /* 0x001fcc0000000000 */
[----:B------:R0:W2:Y:S02]  /*0160*/  F2I.FTZ.U32.TRUNC.NTZ R3, R2 ;  /* 0x0000000200037305 */ /* 0x0000a4000021f000 */
[----:B0-----:R-:W-:Y:S02]  /*0170*/  IMAD.MOV.U32 R2, RZ, RZ, RZ ;  /* 0x000000ffff027224 */ /* 0x001fe400078e00ff */
[----:B--2---:R-:W-:-:S04]  /*0180*/  IMAD R9, R9, R3, RZ ;  /* 0x0000000309097224 */ /* 0x004fc800078e02ff */
[----:B------:R-:W-:-:S06]  /*0190*/  IMAD.HI.U32 R8, R3, R9, R2 ;  /* 0x0000000903087227 */ /* 0x000fcc00078e0002 */
[----:B------:R-:W-:-:S04]  /*01a0*/  IMAD.HI.U32 R9, R8, R5, RZ ;  /* 0x0000000508097227 */ /* 0x000fc800078e00ff */
[----:B------:R-:W-:-:S04]  /*01b0*/  IMAD.MOV R2, RZ, RZ, -R9 ;  /* 0x000000ffff027224 */ /* 0x000fc800078e0a09 */
[----:B------:R-:W-:Y:S02]  /*01c0*/  IMAD R5, R0, R2, R5 ;  /* 0x0000000200057224 */ /* 0x000fe400078e0205 */
[----:B------:R-:W0:Y:S03]  /*01d0*/  LDC.64 R2, c[0x0][0x388] ;  /* 0x0000e200ff027b82 */ /* 0x000e260000000a00 */
[----:B------:R-:W-:-:S13]  /*01e0*/  ISETP.GE.U32.AND P0, PT, R5, R0, PT ;  /* 0x000000000500720c */ /* 0x000fda0003f06070 */
[----:B------:R-:W-:Y:S01]  /*01f0*/  @P0 IADD3 R5, PT, PT, -R0, R5, RZ ;  /* 0x0000000500050210 */ /* 0x000fe20007ffe1ff */
[----:B------:R-:W-:-:S03]  /*0200*/  @P0 VIADD R9, R9, 0x1 ;  /* 0x0000000109090836 */ /* 0x000fc60000000000 */
[-C--:B------:R-:W-:Y:S02]  /*0210*/  ISETP.GE.U32.AND P1, PT, R5, R0.reuse, PT ;  /* 0x000000000500720c */ /* 0x080fe40003f26070 */
[----:B------:R-:W2:Y:S11]  /*0220*/  LDC.64 R4, c[0x0][0x380] ;  /* 0x0000e000ff047b82 */ /* 0x000eb60000000a00 */
[----:B------:R-:W-:Y:S01]  /*0230*/  @P1 VIADD R9, R9, 0x1 ;  /* 0x0000000109091836 */ /* 0x000fe20000000000 */
[----:B------:R-:W-:-:S04]  /*0240*/  @!P2 LOP3.LUT R9, RZ, R0, RZ, 0x33, !PT ;  /* 0x00000000ff09a212 */ /* 0x000fc800078e33ff */
[----:B------:R-:W-:-:S04]  /*0250*/  IADD3 R6, PT, PT, R6, R9, RZ ;  /* 0x0000000906067210 */ /* 0x000fc80007ffe0ff */
[C---:B------:R-:W-:Y:S02]  /*0260*/  LOP3.LUT R8, R6.reuse, 0x3, RZ, 0xc0, !PT ;  /* 0x0000000306087812 */ /* 0x040fe400078ec0ff */
[----:B------:R-:W-:Y:S02]  /*0270*/  ISETP.GE.U32.AND P1, PT, R6, 0x3, PT ;  /* 0x000000030600780c */ /* 0x000fe40003f26070 */
[----:B------:R-:W-:-:S13]  /*0280*/  ISETP.NE.AND P0, PT, R8, 0x3, PT ;  /* 0x000000030800780c */ /* 0x000fda0003f05270 */
[----:B01----:R-:W-:Y:S05]  /*0290*/  @!P0 BRA `(.L_x_3) ;  /* 0x0000000000388947 */ /* 0x003fea0003800000 */
[----:B------:R-:W0:Y:S01]  /*02a0*/  LDC.64 R8, c[0x0][0x380] ;  /* 0x0000e000ff087b82 */ /* 0x000e220000000a00 */
[----:B------:R-:W-:-:S05]  /*02b0*/  VIADD R6, R6, 0x1 ;  /* 0x0000000106067836 */ /* 0x000fca0000000000 */
[----:B------:R-:W-:Y:S02]  /*02c0*/  LOP3.LUT R6, R6, 0x3, RZ, 0xc0, !PT ;  /* 0x0000000306067812 */ /* 0x000fe400078ec0ff */
[----:B------:R-:W1:Y:S03]  /*02d0*/  LDC.64 R10, c[0x0][0x388] ;  /* 0x0000e200ff0a7b82 */ /* 0x000e660000000a00 */
[----:B------:R-:W-:-:S07]  /*02e0*/  IMAD.MOV R6, RZ, RZ, -R6 ;  /* 0x000000ffff067224 */ /* 0x000fce00078e0a06 */
.L_x_4:
[----:B0--3--:R-:W-:-:S06]  /*02f0*/  IMAD.WIDE R14, R7, 0x4, R8 ;  /* 0x00000004070e7825 */ /* 0x009fcc00078e0208 */
[----:B------:R-:W3:Y:S01]  /*0300*/  LDG.E R14, desc[UR4][R14.64] ;  /* 0x000000040e0e7981 */ /* 0x000ee2000c1e1900 */
[----:B-1----:R-:W-:Y:S01]  /*0310*/  IMAD.WIDE R12, R7, 0x2, R10 ;  /* 0x00000002070c7825 */ /* 0x002fe200078e020a */
[----:B------:R-:W-:-:S03]  /*0320*/  IADD3 R6, PT, PT, R6, 0x1, RZ ;  /* 0x0000000106067810 */ /* 0x000fc60007ffe0ff */
[----:B------:R-:W-:Y:S01]  /*0330*/  IMAD.IADD R7, R0, 0x1, R7 ;  /* 0x0000000100077824 */ /* 0x000fe200078e0207 */
[----:B------:R-:W-:Y:S02]  /*0340*/  ISETP.NE.AND P0, PT, R6, RZ, PT ;  /* 0x000000ff0600720c */ /* 0x000fe40003f05270 */
[----:B---3--:R-:W-:-:S05]  /*0350*/  F2FP.F16.F32.PACK_AB R15, RZ, R14 ;  /* 0x0000000eff0f723e */ /* 0x008fca00000000ff */
[----:B------:R3:W-:Y:S06]  /*0360*/  STG.E.U16 desc[UR4][R12.64], R15 ;  /* 0x0000000f0c007986 */ /* 0x0007ec000c101504 */
[----:B------:R-:W-:Y:S05]  /*0370*/  @P0 BRA `(.L_x_4) ;  /* 0xfffffffc00dc0947 */ /* 0x000fea000383ffff */
.L_x_3:
[----:B------:R-:W-:Y:S05]  /*0380*/  BSYNC.RECONVERGENT B0 ;  /* 0x0000000000007941 */ /* 0x000fea0003800200 */
.L_x_2:
[----:B------:R-:W-:Y:S05]  /*0390*/  @!P1 EXIT ;  /* 0x000000000000994d */ /* 0x000fea0003800000 */
.L_x_5:
[----:B--23--:R-:W-:-:S05]  /*03a0*/  IMAD.WIDE R14, R7, 0x4, R4 ;  /* 0x00000004070e7825 */ /* 0x00cfca00078e0204 */
[----:B0-----:R-:W2:Y:S01]  /*03b0*/  LDG.E R6, desc[UR4][R14.64] ;  /* 0x000000040e067981 */ /* 0x001ea2000c1e1900 */
[----:B------:R-:W-:-:S04]  /*03c0*/  IMAD.WIDE R16, R7, 0x2, R2 ;  /* 0x0000000207107825 */ /* 0x000fc800078e0202 */
[----:B------:R-:W-:Y:S01]  /*03d0*/  IMAD.WIDE R8, R0, 0x4, R14 ;  /* 0x0000000400087825 */ /* 0x000fe200078e020e */
[----:B--2---:R-:W-:-:S04]  /*03e0*/  F2FP.F16.F32.PACK_AB R6, RZ, R6 ;  /* 0x00000006ff06723e */ /* 0x004fc800000000ff */
[----:B------:R-:W-:-:S05]  /*03f0*/  PRMT R11, R6, 0x7610, R11 ;  /* 0x00007610060b7816 */ /* 0x000fca000000000b */
[----:B------:R0:W-:Y:S04]  /*0400*/  STG.E.U16 desc[UR4][R16.64], R11 ;  /* 0x0000000b10007986 */ /* 0x0001e8000c101504 */
[----:B------:R-:W2:Y:S01]  /*0410*/  LDG.E R6, desc[UR4][R8.64] ;  /* 0x0000000408067981 */ /* 0x000ea2000c1e1900 */
[----:B------:R-:W-:-:S04]  /*0420*/  IMAD.WIDE R12, R0, 0x4, R8 ;  /* 0x00000004000c7825 */ /* 0x000fc800078e0208 */
[----:B0-----:R-:W-:Y:S01]  /*0430*/  IMAD.WIDE R10, R0, 0x2, R16 ;  /* 0x00000002000a7825 */ /* 0x001fe200078e0210 */
        /* <DEDUP_REMOVED lines=10> */
[----:B------:R-:W-:-:S04]  /*04e0*/  LEA R7, R0, R7, 0x2 ;  /* 0x0000000700077211 */ /* 0x000fc800078e10ff */
[----:B------:R-:W-:Y:S01]  /*04f0*/  ISETP.GE.AND P0, PT, R7, UR6, PT ;  /* 0x0000000607007c0c */ /* 0x000fe2000bf06270 */
[----:B0-----:R-:W-:Y:S01]  /*0500*/  IMAD.WIDE R8, R0, 0x2, R14 ;  /* 0x0000000200087825 */ /* 0x001fe200078e020e */
[----:B--2---:R-:W-:-:S05]  /*0510*/  F2FP.F16.F32.PACK_AB R6, RZ, R16 ;  /* 0x00000010ff06723e */ /* 0x004fca00000000ff */
[----:B------:R0:W-:Y:S06]  /*0520*/  STG.E.U16 desc[UR4][R8.64], R6 ;  /* 0x0000000608007986 */ /* 0x0001ec000c101504 */
[----:B------:R-:W-:Y:S05]  /*0530*/  @!P0 BRA `(.L_x_5) ;  /* 0xfffffffc00988947 */ /* 0x000fea000383ffff */
[----:B------:R-:W-:Y:S05]  /*0540*/  EXIT ;  /* 0x000000000000794d */ /* 0x000fea0003800000 */
.L_x_6:
        /* <DEDUP_REMOVED lines=11> */
.L_x_8:


//--------------------- .nv.shared.reserved.0     --------------------------
	.section	.nv.shared.reserved.0,"aw",@nobits
	.weak		__nv_reservedSMEM_offset_0_alias
	.size		__nv_reservedSMEM_offset_0_alias, 0, 64
	.other		__nv_reservedSMEM_offset_0_alias,@"STO_CUDA_RESERVED_SHARED STV_DEFAULT"
__nv_reservedSMEM_offset_0_alias:
	.zero		0
	.zero		64


//--------------------- .nv.constant0._Z26FusedBiasAddCUDAKernelHalfI33MaskScaleAndElementwiseAddFunctorI6__halfEEvT_iiPKS1_S5_PS1_ --------------------------
	.section	.nv.constant0._Z26FusedBiasAddCUDAKernelHalfI33MaskScaleAndElementwiseAddFunctorI6__halfEEvT_iiPKS1_S5_PS1_,"a",@progbits
	.sectionflags	@""
	.align	4
.nv.constant0._Z26FusedBiasAddCUDAKernelHalfI33MaskScaleAndElementwiseAddFunctorI6__halfEEvT_iiPKS1_S5_PS1_:
	.zero		952


//--------------------- .nv.constant0._Z10float2halfPKfP6__halfi --------------------------
	.section	.nv.constant0._Z10float2halfPKfP6__halfi,"a",@progbits
	.sectionflags	@""
	.align	4
.nv.constant0._Z10float2halfPKfP6__halfi:
	.zero		916


//--------------------- SYMBOLS --------------------------

	.type		.nv.reservedSmem.offset0,@object
	.size		.nv.reservedSmem.offset0,0x4
